//
// Generated by NVIDIA NVVM Compiler
//
// Compiler Build ID: CL-36424714
// Cuda compilation tools, release 13.0, V13.0.88
// Based on NVVM 20.0.0
//

.version 9.0
.target sm_100
.address_size 64

	// .globl	_Z5helloPi

.visible .entry _Z5helloPi(
	.param .u64 .ptr .align 1 _Z5helloPi_param_0
)
{


	ret;

}
	// .globl	_Z5helloPii
.visible .entry _Z5helloPii(
	.param .u64 .ptr .align 1 _Z5helloPii_param_0,
	.param .u32 _Z5helloPii_param_1
)
{


	ret;

}
	// .globl	_Z9vectorAddPKfS0_Pfi
.visible .entry _Z9vectorAddPKfS0_Pfi(
	.param .u64 .ptr .align 1 _Z9vectorAddPKfS0_Pfi_param_0,
	.param .u64 .ptr .align 1 _Z9vectorAddPKfS0_Pfi_param_1,
	.param .u64 .ptr .align 1 _Z9vectorAddPKfS0_Pfi_param_2,
	.param .u32 _Z9vectorAddPKfS0_Pfi_param_3
)
{


	ret;

}


// ===== COMPILED SASS (sm_100) =====

	.target	sm_100

	.elftype	@"ET_EXEC"


//--------------------- .note.nv.tkinfo           --------------------------
	.section	.note.nv.tkinfo,"",@"SHT_NOTE"
	.sectionflags	@"SHF_NOTE_NV_TKINFO"
	.tkinfo
        /*0018*/ 	.word	0x00000002
        /*0030*/ 	.string	""
        /*0030*/ 	.string	"ptxas"
        /*0030*/ 	.string	"Cuda compilation tools, release 13.0, V13.0.88"
        /*0030*/ 	.string	"Build cuda_13.0.r13.0/compiler.36424714_0"
        /*0030*/ 	.string	"-arch sm_100 -m 64 "



//--------------------- .note.nv.cuinfo           --------------------------
	.section	.note.nv.cuinfo,"",@"SHT_NOTE"
	.sectionflags	@"SHF_NOTE_NV_CUINFO"
        /*0018*/ 	.short	0x0002
        /*001a*/ 	.short	0x0064
        /*001c*/ 	.short	0x0082
	.zero		2


//--------------------- .nv.info                  --------------------------
	.section	.nv.info,"",@"SHT_CUDA_INFO"
	.align	4


	//----- nvinfo : EIATTR_REGCOUNT
	.align		4
        /*0000*/ 	.byte	0x04, 0x2f
        /*0002*/ 	.short	(.L_1 - .L_0)
	.align		4
.L_0:
        /*0004*/ 	.word	index@(_Z5helloPi)
        /*0008*/ 	.word	0x00000004


	//----- nvinfo : EIATTR_FRAME_SIZE
	.align		4
.L_1:
        /*000c*/ 	.byte	0x04, 0x11
        /*000e*/ 	.short	(.L_3 - .L_2)
	.align		4
.L_2:
        /*0010*/ 	.word	index@(_Z5helloPi)
        /*0014*/ 	.word	0x00000000


	//----- nvinfo : EIATTR_REGCOUNT
	.align		4
.L_3:
        /*0018*/ 	.byte	0x04, 0x2f
        /*001a*/ 	.short	(.L_5 - .L_4)
	.align		4
.L_4:
        /*001c*/ 	.word	index@(_Z5helloPii)
        /*0020*/ 	.word	0x00000004


	//----- nvinfo : EIATTR_FRAME_SIZE
	.align		4
.L_5:
        /*0024*/ 	.byte	0x04, 0x11
        /*0026*/ 	.short	(.L_7 - .L_6)
	.align		4
.L_6:
        /*0028*/ 	.word	index@(_Z5helloPii)
        /*002c*/ 	.word	0x00000000


	//----- nvinfo : EIATTR_REGCOUNT
	.align		4
.L_7:
        /*0030*/ 	.byte	0x04, 0x2f
        /*0032*/ 	.short	(.L_9 - .L_8)
	.align		4
.L_8:
        /*0034*/ 	.word	index@(_Z9vectorAddPKfS0_Pfi)
        /*0038*/ 	.word	0x00000004


	//----- nvinfo : EIATTR_FRAME_SIZE
	.align		4
.L_9:
        /*003c*/ 	.byte	0x04, 0x11
        /*003e*/ 	.short	(.L_11 - .L_10)
	.align		4
.L_10:
        /*0040*/ 	.word	index@(_Z9vectorAddPKfS0_Pfi)
        /*0044*/ 	.word	0x00000000


	//----- nvinfo : EIATTR_MIN_STACK_SIZE
	.align		4
.L_11:
        /*0048*/ 	.byte	0x04, 0x12
        /*004a*/ 	.short	(.L_13 - .L_12)
	.align		4
.L_12:
        /*004c*/ 	.word	index@(_Z9vectorAddPKfS0_Pfi)
        /*0050*/ 	.word	0x00000000


	//----- nvinfo : EIATTR_MIN_STACK_SIZE
	.align		4
.L_13:
        /*0054*/ 	.byte	0x04, 0x12
        /*0056*/ 	.short	(.L_15 - .L_14)
	.align		4
.L_14:
        /*0058*/ 	.word	index@(_Z5helloPii)
        /*005c*/ 	.word	0x00000000


	//----- nvinfo : EIATTR_MIN_STACK_SIZE
	.align		4
.L_15:
        /*0060*/ 	.byte	0x04, 0x12
        /*0062*/ 	.short	(.L_17 - .L_16)
	.align		4
.L_16:
        /*0064*/ 	.word	index@(_Z5helloPi)
        /*0068*/ 	.word	0x00000000
.L_17:


//--------------------- .nv.compat                --------------------------
	.section	.nv.compat,"",@"SHT_CUDA_COMPAT_INFO"
	.align	4
        /*0000*/ 	.byte	0x02, 0x09, 0x00, 0x00, 0x02, 0x02, 0x01, 0x00, 0x02, 0x05, 0x05, 0x00, 0x03, 0x07, 0x01, 0x01
        /*0010*/ 	.byte	0x02, 0x03, 0x00, 0x00, 0x02, 0x06, 0x01, 0x00, 0x04, 0x0b, 0x08, 0x00, 0x09, 0x00, 0x00, 0x00
        /*0020*/ 	.byte	0x00, 0x00, 0x00, 0x00


//--------------------- .nv.info._Z9vectorAddPKfS0_Pfi --------------------------
	.section	.nv.info._Z9vectorAddPKfS0_Pfi,"",@"SHT_CUDA_INFO"
	.sectionflags	@""
	.align	4


	//----- nvinfo : EIATTR_CUDA_API_VERSION
	.align		4
        /*0000*/ 	.byte	0x04, 0x37
        /*0002*/ 	.short	(.L_19 - .L_18)
.L_18:
        /*0004*/ 	.word	0x00000082


	//----- nvinfo : EIATTR_KPARAM_INFO
	.align		4
.L_19:
        /*0008*/ 	.byte	0x04, 0x17
        /*000a*/ 	.short	(.L_21 - .L_20)
.L_20:
        /*000c*/ 	.word	0x00000000
        /*0010*/ 	.short	0x0003
        /*0012*/ 	.short	0x0018
        /*0014*/ 	.byte	0x00, 0xf0, 0x11, 0x00


	//----- nvinfo : EIATTR_KPARAM_INFO
	.align		4
.L_21:
        /*0018*/ 	.byte	0x04, 0x17
        /*001a*/ 	.short	(.L_23 - .L_22)
.L_22:
        /*001c*/ 	.word	0x00000000
        /*0020*/ 	.short	0x0002
        /*0022*/ 	.short	0x0010
        /*0024*/ 	.byte	0x00, 0xf5, 0x21, 0x00


	//----- nvinfo : EIATTR_KPARAM_INFO
	.align		4
.L_23:
        /*0028*/ 	.byte	0x04, 0x17
        /*002a*/ 	.short	(.L_25 - .L_24)
.L_24:
        /*002c*/ 	.word	0x00000000
        /*0030*/ 	.short	0x0001
        /*0032*/ 	.short	0x0008
        /*0034*/ 	.byte	0x00, 0xf5, 0x21, 0x00


	//----- nvinfo : EIATTR_KPARAM_INFO
	.align		4
.L_25:
        /*0038*/ 	.byte	0x04, 0x17
        /*003a*/ 	.short	(.L_27 - .L_26)
.L_26:
        /*003c*/ 	.word	0x00000000
        /*0040*/ 	.short	0x0000
        /*0042*/ 	.short	0x0000
        /*0044*/ 	.byte	0x00, 0xf5, 0x21, 0x00


	//----- nvinfo : EIATTR_SPARSE_MMA_MASK
	.align		4
.L_27:
        /*0048*/ 	.byte	0x03, 0x50
        /*004a*/ 	.short	0x0000


	//----- nvinfo : EIATTR_MAXREG_COUNT
	.align		4
        /*004c*/ 	.byte	0x03, 0x1b
        /*004e*/ 	.short	0x00ff


	//----- nvinfo : EIATTR_MERCURY_ISA_VERSION
	.align		4
        /*0050*/ 	.byte	0x03, 0x5f
        /*0052*/ 	.short	0x0101


	//----- nvinfo : EIATTR_VRC_CTA_INIT_COUNT
	.align		4
        /*0054*/ 	.byte	0x02, 0x4a
	.zero		1
	.zero		1


	//----- nvinfo : EIATTR_EXIT_INSTR_OFFSETS
	.align		4
        /*0058*/ 	.byte	0x04, 0x1c
        /*005a*/ 	.short	(.L_29 - .L_28)


	//   ....[0]....
.L_28:
        /*005c*/ 	.word	0x00000010


	//----- nvinfo : EIATTR_CBANK_PARAM_SIZE
	.align		4
.L_29:
        /*0060*/ 	.byte	0x03, 0x19
        /*0062*/ 	.short	0x001c


	//----- nvinfo : EIATTR_PARAM_CBANK
	.align		4
        /*0064*/ 	.byte	0x04, 0x0a
        /*0066*/ 	.short	(.L_31 - .L_30)
	.align		4
.L_30:
        /*0068*/ 	.word	index@(.nv.constant0._Z9vectorAddPKfS0_Pfi)
        /*006c*/ 	.short	0x0380
        /*006e*/ 	.short	0x001c


	//----- nvinfo : EIATTR_SW_WAR
	.align		4
.L_31:
        /*0070*/ 	.byte	0x04, 0x36
        /*0072*/ 	.short	(.L_33 - .L_32)
.L_32:
        /*0074*/ 	.word	0x00000008
.L_33:


//--------------------- .nv.info._Z5helloPii      --------------------------
	.section	.nv.info._Z5helloPii,"",@"SHT_CUDA_INFO"
	.sectionflags	@""
	.align	4


	//----- nvinfo : EIATTR_CUDA_API_VERSION
	.align		4
        /*0000*/ 	.byte	0x04, 0x37
        /*0002*/ 	.short	(.L_35 - .L_34)
.L_34:
        /*0004*/ 	.word	0x00000082


	//----- nvinfo : EIATTR_KPARAM_INFO
	.align		4
.L_35:
        /*0008*/ 	.byte	0x04, 0x17
        /*000a*/ 	.short	(.L_37 - .L_36)
.L_36:
        /*000c*/ 	.word	0x00000000
        /*0010*/ 	.short	0x0001
        /*0012*/ 	.short	0x0008
        /*0014*/ 	.byte	0x00, 0xf0, 0x11, 0x00


	//----- nvinfo : EIATTR_KPARAM_INFO
	.align		4
.L_37:
        /*0018*/ 	.byte	0x04, 0x17
        /*001a*/ 	.short	(.L_39 - .L_38)
.L_38:
        /*001c*/ 	.word	0x00000000
        /*0020*/ 	.short	0x0000
        /*0022*/ 	.short	0x0000
        /*0024*/ 	.byte	0x00, 0xf5, 0x21, 0x00


	//----- nvinfo : EIATTR_SPARSE_MMA_MASK
	.align		4
.L_39:
        /*0028*/ 	.byte	0x03, 0x50
        /*002a*/ 	.short	0x0000


	//----- nvinfo : EIATTR_MAXREG_COUNT
	.align		4
        /*002c*/ 	.byte	0x03, 0x1b
        /*002e*/ 	.short	0x00ff


	//----- nvinfo : EIATTR_MERCURY_ISA_VERSION
	.align		4
        /*0030*/ 	.byte	0x03, 0x5f
        /*0032*/ 	.short	0x0101


	//----- nvinfo : EIATTR_VRC_CTA_INIT_COUNT
	.align		4
        /*0034*/ 	.byte	0x02, 0x4a
	.zero		1
	.zero		1


	//----- nvinfo : EIATTR_EXIT_INSTR_OFFSETS
	.align		4
        /*0038*/ 	.byte	0x04, 0x1c
        /*003a*/ 	.short	(.L_41 - .L_40)


	//   ....[0]....
.L_40:
        /*003c*/ 	.word	0x00000010


	//----- nvinfo : EIATTR_CBANK_PARAM_SIZE
	.align		4
.L_41:
        /*0040*/ 	.byte	0x03, 0x19
        /*0042*/ 	.short	0x000c


	//----- nvinfo : EIATTR_PARAM_CBANK
	.align		4
        /*0044*/ 	.byte	0x04, 0x0a
        /*0046*/ 	.short	(.L_43 - .L_42)
	.align		4
.L_42:
        /*0048*/ 	.word	index@(.nv.constant0._Z5helloPii)
        /*004c*/ 	.short	0x0380
        /*004e*/ 	.short	0x000c


	//----- nvinfo : EIATTR_SW_WAR
	.align		4
.L_43:
        /*0050*/ 	.byte	0x04, 0x36
        /*0052*/ 	.short	(.L_45 - .L_44)
.L_44:
        /*0054*/ 	.word	0x00000008
.L_45:


//--------------------- .nv.info._Z5helloPi       --------------------------
	.section	.nv.info._Z5helloPi,"",@"SHT_CUDA_INFO"
	.sectionflags	@""
	.align	4


	//----- nvinfo : EIATTR_CUDA_API_VERSION
	.align		4
        /*0000*/ 	.byte	0x04, 0x37
        /*0002*/ 	.short	(.L_47 - .L_46)
.L_46:
        /*0004*/ 	.word	0x00000082


	//----- nvinfo : EIATTR_KPARAM_INFO
	.align		4
.L_47:
        /*0008*/ 	.byte	0x04, 0x17
        /*000a*/ 	.short	(.L_49 - .L_48)
.L_48:
        /*000c*/ 	.word	0x00000000
        /*0010*/ 	.short	0x0000
        /*0012*/ 	.short	0x0000
        /*0014*/ 	.byte	0x00, 0xf5, 0x21, 0x00


	//----- nvinfo : EIATTR_SPARSE_MMA_MASK
	.align		4
.L_49:
        /*0018*/ 	.byte	0x03, 0x50
        /*001a*/ 	.short	0x0000


	//----- nvinfo : EIATTR_MAXREG_COUNT
	.align		4
        /*001c*/ 	.byte	0x03, 0x1b
        /*001e*/ 	.short	0x00ff


	//----- nvinfo : EIATTR_MERCURY_ISA_VERSION
	.align		4
        /*0020*/ 	.byte	0x03, 0x5f
        /*0022*/ 	.short	0x0101


	//----- nvinfo : EIATTR_VRC_CTA_INIT_COUNT
	.align		4
        /*0024*/ 	.byte	0x02, 0x4a
	.zero		1
	.zero		1


	//----- nvinfo : EIATTR_EXIT_INSTR_OFFSETS
	.align		4
        /*0028*/ 	.byte	0x04, 0x1c
        /*002a*/ 	.short	(.L_51 - .L_50)


	//   ....[0]....
.L_50:
        /*002c*/ 	.word	0x00000010


	//----- nvinfo : EIATTR_CBANK_PARAM_SIZE
	.align		4
.L_51:
        /*0030*/ 	.byte	0x03, 0x19
        /*0032*/ 	.short	0x0008


	//----- nvinfo : EIATTR_PARAM_CBANK
	.align		4
        /*0034*/ 	.byte	0x04, 0x0a
        /*0036*/ 	.short	(.L_53 - .L_52)
	.align		4
.L_52:
        /*0038*/ 	.word	index@(.nv.constant0._Z5helloPi)
        /*003c*/ 	.short	0x0380
        /*003e*/ 	.short	0x0008


	//----- nvinfo : EIATTR_SW_WAR
	.align		4
.L_53:
        /*0040*/ 	.byte	0x04, 0x36
        /*0042*/ 	.short	(.L_55 - .L_54)
.L_54:
        /*0044*/ 	.word	0x00000008
.L_55:


//--------------------- .nv.callgraph             --------------------------
	.section	.nv.callgraph,"",@"SHT_CUDA_CALLGRAPH"
	.align	4
	.sectionentsize	8
	.align		4
        /*0000*/ 	.word	0x00000000
	.align		4
        /*0004*/ 	.word	0xffffffff
	.align		4
        /*0008*/ 	.word	0x00000000
	.align		4
        /*000c*/ 	.word	0xfffffffe
	.align		4
        /*0010*/ 	.word	0x00000000
	.align		4
        /*0014*/ 	.word	0xfffffffd
	.align		4
        /*0018*/ 	.word	0x00000000
	.align		4
        /*001c*/ 	.word	0xfffffffc


//--------------------- .text._Z9vectorAddPKfS0_Pfi --------------------------
	.section	.text._Z9vectorAddPKfS0_Pfi,"ax",@progbits
	.align	128
        .global         _Z9vectorAddPKfS0_Pfi
        .type           _Z9vectorAddPKfS0_Pfi,@function
        .size           _Z9vectorAddPKfS0_Pfi,(.L_x_3 - _Z9vectorAddPKfS0_Pfi)
        .other          _Z9vectorAddPKfS0_Pfi,@"STO_CUDA_ENTRY STV_DEFAULT"
_Z9vectorAddPKfS0_Pfi:
.text._Z9vectorAddPKfS0_Pfi:
[----:B------:R-:W-:Y:S01]  /*0000*/  LDC R1, c[0x0][0x37c] ;  /* 0x0000df00ff017b82 */ /* 0x000fe20000000800 */
[----:B------:R-:W-:Y:S05]  /*0010*/  EXIT ;  /* 0x000000000000794d */ /* 0x000fea0003800000 */
.L_x_0:
[----:B------:R-:W-:-:S00]  /*0020*/  BRA `(.L_x_0) ;  /* 0xfffffffc00fc7947 */ /* 0x000fc0000383ffff */
[----:B------:R-:W-:-:S00]  /*0030*/  NOP ;  /* 0x0000000000007918 */ /* 0x000fc00000000000 */
        /* <DEDUP_REMOVED lines=12> */
.L_x_3:


//--------------------- .text._Z5helloPii         --------------------------
	.section	.text._Z5helloPii,"ax",@progbits
	.align	128
        .global         _Z5helloPii
        .type           _Z5helloPii,@function
        .size           _Z5helloPii,(.L_x_4 - _Z5helloPii)
        .other          _Z5helloPii,@"STO_CUDA_ENTRY STV_DEFAULT"
_Z5helloPii:
.text._Z5helloPii:
[----:B------:R-:W-:Y:S01]  /*0000*/  LDC R1, c[0x0][0x37c] ;  /* 0x0000df00ff017b82 */ /* 0x000fe20000000800 */
[----:B------:R-:W-:Y:S05]  /*0010*/  EXIT ;  /* 0x000000000000794d */ /* 0x000fea0003800000 */
.L_x_1:
        /* <DEDUP_REMOVED lines=14> */
.L_x_4:


//--------------------- .text._Z5helloPi          --------------------------
	.section	.text._Z5helloPi,"ax",@progbits
	.align	128
        .global         _Z5helloPi
        .type           _Z5helloPi,@function
        .size           _Z5helloPi,(.L_x_5 - _Z5helloPi)
        .other          _Z5helloPi,@"STO_CUDA_ENTRY STV_DEFAULT"
_Z5helloPi:
.text._Z5helloPi:
[----:B------:R-:W-:Y:S01]  /*0000*/  LDC R1, c[0x0][0x37c] ;  /* 0x0000df00ff017b82 */ /* 0x000fe20000000800 */
[----:B------:R-:W-:Y:S05]  /*0010*/  EXIT ;  /* 0x000000000000794d */ /* 0x000fea0003800000 */
.L_x_2:
        /* <DEDUP_REMOVED lines=14> */
.L_x_5:


//--------------------- .nv.shared.reserved.0     --------------------------
	.section	.nv.shared.reserved.0,"aw",@nobits
	.weak		__nv_reservedSMEM_offset_0_alias
	.size		__nv_reservedSMEM_offset_0_alias, 0, 64
	.other		__nv_reservedSMEM_offset_0_alias,@"STO_CUDA_RESERVED_SHARED STV_DEFAULT"
__nv_reservedSMEM_offset_0_alias:
	.zero		0
	.zero		64


//--------------------- .nv.constant0._Z9vectorAddPKfS0_Pfi --------------------------
	.section	.nv.constant0._Z9vectorAddPKfS0_Pfi,"a",@progbits
	.sectionflags	@""
	.align	4
.nv.constant0._Z9vectorAddPKfS0_Pfi:
	.zero		924


//--------------------- .nv.constant0._Z5helloPii --------------------------
	.section	.nv.constant0._Z5helloPii,"a",@progbits
	.sectionflags	@""
	.align	4
.nv.constant0._Z5helloPii:
	.zero		908


//--------------------- .nv.constant0._Z5helloPi  --------------------------
	.section	.nv.constant0._Z5helloPi,"a",@progbits
	.sectionflags	@""
	.align	4
.nv.constant0._Z5helloPi:
	.zero		904


//--------------------- SYMBOLS --------------------------

	.type		.nv.reservedSmem.offset0,@object
	.size		.nv.reservedSmem.offset0,0x4
